	.headerflags	@"EF_CUDA_TEXMODE_UNIFIED EF_CUDA_64BIT_ADDRESS EF_CUDA_ACCELERATORS EF_CUDA_SM90 EF_CUDA_VIRTUAL_SM(EF_CUDA_SM90)"
	.elftype	@"ET_EXEC"


//--------------------- .nv.info                  --------------------------
	.section	.nv.info,"",@"SHT_CUDA_INFO"
	.align	4


	//----- nvinfo : EIATTR_REGCOUNT
	.align		4
        /*0000*/ 	.byte	0x04, 0x2f
        /*0002*/ 	.short	(.L_1 - .L_0)
	.align		4
.L_0:
        /*0004*/ 	.word	index@(triton_poi_fused_add_convolution_mul_relu_33)
        /*0008*/ 	.word	0x00000012


	//----- nvinfo : EIATTR_MIN_STACK_SIZE
	.align		4
.L_1:
        /*000c*/ 	.byte	0x04, 0x12
        /*000e*/ 	.short	(.L_3 - .L_2)
	.align		4
.L_2:
        /*0010*/ 	.word	index@(triton_poi_fused_add_convolution_mul_relu_33)
        /*0014*/ 	.word	0x00000000


	//----- nvinfo : EIATTR_FRAME_SIZE
	.align		4
.L_3:
        /*0018*/ 	.byte	0x04, 0x11
        /*001a*/ 	.short	(.L_5 - .L_4)
	.align		4
.L_4:
        /*001c*/ 	.word	index@(triton_poi_fused_add_convolution_mul_relu_33)
        /*0020*/ 	.word	0x00000000


	//----- nvinfo : EIATTR_MIN_STACK_SIZE
	.align		4
.L_5:
        /*0024*/ 	.byte	0x04, 0x12
        /*0026*/ 	.short	(.L_7 - .L_6)
	.align		4
.L_6:
        /*0028*/ 	.word	index@(triton_poi_fused_add_convolution_mul_relu_33)
        /*002c*/ 	.word	0x00000000
.L_7:


//--------------------- .nv.info.triton_poi_fused_add_convolution_mul_relu_33 --------------------------
	.section	.nv.info.triton_poi_fused_add_convolution_mul_relu_33,"",@"SHT_CUDA_INFO"
	.sectionflags	@""
	.align	4


	//----- nvinfo : EIATTR_CUDA_API_VERSION
	.align		4
        /*0000*/ 	.byte	0x04, 0x37
        /*0002*/ 	.short	(.L_9 - .L_8)
.L_8:
        /*0004*/ 	.word	0x0000007c


	//----- nvinfo : EIATTR_KPARAM_INFO
	.align		4
.L_9:
        /*0008*/ 	.byte	0x04, 0x17
        /*000a*/ 	.short	(.L_11 - .L_10)
.L_10:
        /*000c*/ 	.word	0x00000000
        /*0010*/ 	.short	0x0003
        /*0012*/ 	.short	0x0018
        /*0014*/ 	.byte	0x00, 0xf0, 0x11, 0x00


	//----- nvinfo : EIATTR_KPARAM_INFO
	.align		4
.L_11:
        /*0018*/ 	.byte	0x04, 0x17
        /*001a*/ 	.short	(.L_13 - .L_12)
.L_12:
        /*001c*/ 	.word	0x00000000
        /*0020*/ 	.short	0x0002
        /*0022*/ 	.short	0x0010
        /*0024*/ 	.byte	0x00, 0xf4, 0x21, 0x00


	//----- nvinfo : EIATTR_KPARAM_INFO
	.align		4
.L_13:
        /*0028*/ 	.byte	0x04, 0x17
        /*002a*/ 	.short	(.L_15 - .L_14)
.L_14:
        /*002c*/ 	.word	0x00000000
        /*0030*/ 	.short	0x0001
        /*0032*/ 	.short	0x0008
        /*0034*/ 	.byte	0x00, 0xf4, 0x21, 0x00


	//----- nvinfo : EIATTR_KPARAM_INFO
	.align		4
.L_15:
        /*0038*/ 	.byte	0x04, 0x17
        /*003a*/ 	.short	(.L_17 - .L_16)
.L_16:
        /*003c*/ 	.word	0x00000000
        /*0040*/ 	.short	0x0000
        /*0042*/ 	.short	0x0000
        /*0044*/ 	.byte	0x00, 0xf4, 0x21, 0x00


	//----- nvinfo : EIATTR_SPARSE_MMA_MASK
	.align		4
.L_17:
        /*0048*/ 	.byte	0x03, 0x50
        /*004a*/ 	.short	0x0000


	//----- nvinfo : EIATTR_MAXREG_COUNT
	.align		4
        /*004c*/ 	.byte	0x03, 0x1b
        /*004e*/ 	.short	0x00ff


	//----- nvinfo : EIATTR_EXIT_INSTR_OFFSETS
	.align		4
        /*0050*/ 	.byte	0x04, 0x1c
        /*0052*/ 	.short	(.L_19 - .L_18)


	//   ....[0]....
.L_18:
        /*0054*/ 	.word	0x00000200


	//   ....[1]....
        /*0058*/ 	.word	0x00000220


	//----- nvinfo : EIATTR_REQNTID
	.align		4
.L_19:
        /*005c*/ 	.byte	0x04, 0x10
        /*005e*/ 	.short	(.L_21 - .L_20)
.L_20:
        /*0060*/ 	.word	0x00000100
        /*0064*/ 	.word	0x00000001
        /*0068*/ 	.word	0x00000001


	//----- nvinfo : EIATTR_CBANK_PARAM_SIZE
	.align		4
.L_21:
        /*006c*/ 	.byte	0x03, 0x19
        /*006e*/ 	.short	0x001c


	//----- nvinfo : EIATTR_PARAM_CBANK
	.align		4
        /*0070*/ 	.byte	0x04, 0x0a
        /*0072*/ 	.short	(.L_23 - .L_22)
	.align		4
.L_22:
        /*0074*/ 	.word	index@(.nv.constant0.triton_poi_fused_add_convolution_mul_relu_33)
        /*0078*/ 	.short	0x0210
        /*007a*/ 	.short	0x001c


	//----- nvinfo : EIATTR_SW_WAR
	.align		4
.L_23:
        /*007c*/ 	.byte	0x04, 0x36
        /*007e*/ 	.short	(.L_25 - .L_24)
.L_24:
        /*0080*/ 	.word	0x00000008
.L_25:


//--------------------- .nv.callgraph             --------------------------
	.section	.nv.callgraph,"",@"SHT_CUDA_CALLGRAPH"
	.align	4
	.sectionentsize	8
	.align		4
        /*0000*/ 	.word	0x00000000
	.align		4
        /*0004*/ 	.word	0xffffffff
	.align		4
        /*0008*/ 	.word	0x00000000
	.align		4
        /*000c*/ 	.word	0xfffffffe
	.align		4
        /*0010*/ 	.word	0x00000000
	.align		4
        /*0014*/ 	.word	0xfffffffd
	.align		4
        /*0018*/ 	.word	0x00000000
	.align		4
        /*001c*/ 	.word	0xfffffffc


//--------------------- .text.triton_poi_fused_add_convolution_mul_relu_33 --------------------------
	.section	.text.triton_poi_fused_add_convolution_mul_relu_33,"ax",@progbits
	.align	128
        .global         triton_poi_fused_add_convolution_mul_relu_33
        .type           triton_poi_fused_add_convolution_mul_relu_33,@function
        .size           triton_poi_fused_add_convolution_mul_relu_33,(.L_x_1 - triton_poi_fused_add_convolution_mul_relu_33)
        .other          triton_poi_fused_add_convolution_mul_relu_33,@"STO_CUDA_ENTRY STV_DEFAULT"
triton_poi_fused_add_convolution_mul_relu_33:
.text.triton_poi_fused_add_convolution_mul_relu_33:
[----:B------:R-:W0:Y:S02]  /*0000*/  LDC R1, c[0x0][0x28] ;  /* 0x00000a00ff017b82 */ /* 0x000e240000000800 */
[----:B------:R-:W1:Y:S01]  /*0010*/  S2R R0, SR_TID.X ;  /* 0x0000000000007919 */ /* 0x000e620000002100 */
[----:B------:R-:W2:Y:S01]  /*0020*/  LDC.64 R4, c[0x0][0x218] ;  /* 0x00008600ff047b82 */ /* 0x000ea20000000a00 */
[----:B------:R-:W-:Y:S01]  /*0030*/  CS2R R12, SRZ ;  /* 0x00000000000c7805 */ /* 0x000fe2000001ff00 */
[----:B------:R-:W-:Y:S01]  /*0040*/  ULDC.64 UR4, c[0x0][0x208] ;  /* 0x0000820000047ab9 */ /* 0x000fe20000000a00 */
[----:B------:R-:W3:Y:S05]  /*0050*/  S2R R9, SR_CTAID.X ;  /* 0x0000000000097919 */ /* 0x000eea0000002500 */
[----:B------:R-:W4:Y:S08]  /*0060*/  LDC.64 R2, c[0x0][0x210] ;  /* 0x00008400ff027b82 */ /* 0x000f300000000a00 */
[----:B------:R-:W5:Y:S01]  /*0070*/  LDC.64 R6, c[0x0][0x220] ;  /* 0x00008800ff067b82 */ /* 0x000f620000000a00 */
[----:B-1----:R-:W-:-:S05]  /*0080*/  IMAD.SHL.U32 R0, R0, 0x2, RZ ;  /* 0x0000000200007824 */ /* 0x002fca00078e00ff */
[----:B------:R-:W-:-:S05]  /*0090*/  LOP3.LUT R0, R0, 0x1fe, RZ, 0xc0, !PT ;  /* 0x000001fe00007812 */ /* 0x000fca00078ec0ff */
[----:B---3--:R-:W-:-:S04]  /*00a0*/  IMAD R9, R9, 0x200, R0 ;  /* 0x0000020009097824 */ /* 0x008fc800078e0200 */
[C---:B------:R-:W-:Y:S01]  /*00b0*/  IMAD.HI R0, R9.reuse, 0x66666667, RZ ;  /* 0x6666666709007827 */ /* 0x040fe200078e02ff */
[----:B------:R-:W-:-:S03]  /*00c0*/  ISETP.GE.AND P2, PT, R9, 0x34d00, PT ;  /* 0x00034d000900780c */ /* 0x000fc60003f46270 */
[----:B----4-:R-:W-:Y:S01]  /*00d0*/  IMAD.WIDE R2, R9, 0x4, R2 ;  /* 0x0000000409027825 */ /* 0x010fe200078e0202 */
[----:B------:R-:W-:-:S03]  /*00e0*/  SHF.R.U32.HI R11, RZ, 0x1f, R0 ;  /* 0x0000001fff0b7819 */ /* 0x000fc60000011600 */
[----:B-----5:R-:W-:Y:S01]  /*00f0*/  IMAD.WIDE R6, R9, 0x4, R6 ;  /* 0x0000000409067825 */ /* 0x020fe200078e0206 */
[----:B------:R-:W-:-:S05]  /*0100*/  LEA.HI.SX32 R0, R0, R11, 0x19 ;  /* 0x0000000b00007211 */ /* 0x000fca00078fcaff */
[----:B------:R-:W-:-:S04]  /*0110*/  IMAD R11, R0, -0x140, R9 ;  /* 0xfffffec0000b7824 */ /* 0x000fc800078e0209 */
[----:B--2---:R-:W-:Y:S01]  /*0120*/  IMAD.WIDE R4, R11, 0x4, R4 ;  /* 0x000000040b047825 */ /* 0x004fe200078e0204 */
[----:B------:R-:W-:Y:S02]  /*0130*/  CS2R R10, SRZ ;  /* 0x00000000000a7805 */ /* 0x000fe4000001ff00 */
[----:B------:R-:W-:Y:S02]  /*0140*/  CS2R R8, SRZ ;  /* 0x0000000000087805 */ /* 0x000fe4000001ff00 */
[----:B------:R-:W2:Y:S04]  /*0150*/  @!P2 LDG.E.EL.64 R12, desc[UR4][R4.64] ;  /* 0x00000004040ca981 */ /* 0x000ea8000c2e1b00 */
[----:B------:R-:W2:Y:S04]  /*0160*/  @!P2 LDG.E.64 R10, desc[UR4][R2.64] ;  /* 0x00000004020aa981 */ /* 0x000ea8000c1e1b00 */
[----:B------:R-:W3:Y:S01]  /*0170*/  @!P2 LDG.E.64 R8, desc[UR4][R6.64] ;  /* 0x000000040608a981 */ /* 0x000ee2000c1e1b00 */
[----:B--2---:R-:W-:Y:S01]  /*0180*/  FADD R15, R12, R10 ;  /* 0x0000000a0c0f7221 */ /* 0x004fe20000000000 */
[----:B------:R-:W-:-:S03]  /*0190*/  FADD R0, R13, R11 ;  /* 0x0000000b0d007221 */ /* 0x000fc60000000000 */
[----:B---3--:R-:W-:Y:S01]  /*01a0*/  FFMA R8, R15, 0.17000000178813934326, R8 ;  /* 0x3e2e147b0f087823 */ /* 0x008fe20000000008 */
[----:B------:R-:W-:-:S04]  /*01b0*/  FFMA R0, R0, 0.17000000178813934326, R9 ;  /* 0x3e2e147b00007823 */ /* 0x000fc80000000009 */
[----:B------:R-:W-:Y:S02]  /*01c0*/  FSETP.GEU.AND P0, PT, R8, RZ, PT ;  /* 0x000000ff0800720b */ /* 0x000fe40003f0e000 */
[----:B------:R-:W-:Y:S02]  /*01d0*/  FSETP.GEU.AND P1, PT, R0, RZ, PT ;  /* 0x000000ff0000720b */ /* 0x000fe40003f2e000 */
[----:B------:R-:W-:Y:S02]  /*01e0*/  FSEL R8, R8, RZ, P0 ;  /* 0x000000ff08087208 */ /* 0x000fe40000000000 */
[----:B------:R-:W-:Y:S01]  /*01f0*/  FSEL R9, R0, RZ, P1 ;  /* 0x000000ff00097208 */ /* 0x000fe20000800000 */
[----:B------:R-:W-:Y:S08]  /*0200*/  @P2 EXIT ;  /* 0x000000000000294d */ /* 0x000ff00003800000 */
[----:B------:R-:W-:Y:S01]  /*0210*/  STG.E.64 desc[UR4][R2.64], R8 ;  /* 0x0000000802007986 */ /* 0x000fe2000c101b04 */
[----:B------:R-:W-:Y:S05]  /*0220*/  EXIT ;  /* 0x000000000000794d */ /* 0x000fea0003800000 */
.L_x_0:
[----:B------:R-:W-:-:S00]  /*0230*/  BRA `(.L_x_0) ;  /* 0xfffffffc00fc7947 */ /* 0x000fc0000383ffff */
[----:B------:R-:W-:-:S00]  /*0240*/  NOP ;  /* 0x0000000000007918 */ /* 0x000fc00000000000 */
        /* <DEDUP_REMOVED lines=11> */
.L_x_1:


//--------------------- .nv.constant0.triton_poi_fused_add_convolution_mul_relu_33 --------------------------
	.section	.nv.constant0.triton_poi_fused_add_convolution_mul_relu_33,"a",@progbits
	.sectionflags	@""
	.align	4
.nv.constant0.triton_poi_fused_add_convolution_mul_relu_33:
	.zero		556
